	.headerflags	@"EF_CUDA_TEXMODE_UNIFIED EF_CUDA_64BIT_ADDRESS EF_CUDA_SM89 EF_CUDA_VIRTUAL_SM(EF_CUDA_SM89)"
	.elftype	@"ET_EXEC"


//--------------------- .nv.info                  --------------------------
	.section	.nv.info,"",@"SHT_CUDA_INFO"
	.align	4


	//----- nvinfo : EIATTR_REGCOUNT
	.align		4
        /*0000*/ 	.byte	0x04, 0x2f
        /*0002*/ 	.short	(.L_5 - .L_4)
	.align		4
.L_4:
        /*0004*/ 	.word	index@(triton__0d1d2d3d4d5d6d7d8de9de)
        /*0008*/ 	.word	0x00000049


	//----- nvinfo : EIATTR_MAX_STACK_SIZE
	.align		4
.L_5:
        /*000c*/ 	.byte	0x04, 0x23
        /*000e*/ 	.short	(.L_7 - .L_6)
	.align		4
.L_6:
        /*0010*/ 	.word	index@(triton__0d1d2d3d4d5d6d7d8de9de)
        /*0014*/ 	.word	0x00000000


	//----- nvinfo : EIATTR_MIN_STACK_SIZE
	.align		4
.L_7:
        /*0018*/ 	.byte	0x04, 0x12
        /*001a*/ 	.short	(.L_9 - .L_8)
	.align		4
.L_8:
        /*001c*/ 	.word	index@(triton__0d1d2d3d4d5d6d7d8de9de)
        /*0020*/ 	.word	0x00000000


	//----- nvinfo : EIATTR_FRAME_SIZE
	.align		4
.L_9:
        /*0024*/ 	.byte	0x04, 0x11
        /*0026*/ 	.short	(.L_11 - .L_10)
	.align		4
.L_10:
        /*0028*/ 	.word	index@(triton__0d1d2d3d4d5d6d7d8de9de)
        /*002c*/ 	.word	0x00000000
.L_11:


//--------------------- .nv.info.triton__0d1d2d3d4d5d6d7d8de9de --------------------------
	.section	.nv.info.triton__0d1d2d3d4d5d6d7d8de9de,"",@"SHT_CUDA_INFO"
	.align	4


	//----- nvinfo : EIATTR_CUDA_API_VERSION
	.align		4
        /*0000*/ 	.byte	0x04, 0x37
        /*0002*/ 	.short	(.L_13 - .L_12)
.L_12:
        /*0004*/ 	.word	0x0000007b


	//----- nvinfo : EIATTR_PARAM_CBANK
	.align		4
.L_13:
        /*0008*/ 	.byte	0x04, 0x0a
        /*000a*/ 	.short	(.L_15 - .L_14)
	.align		4
.L_14:
        /*000c*/ 	.word	index@(.nv.constant0.triton__0d1d2d3d4d5d6d7d8de9de)
        /*0010*/ 	.short	0x0160
        /*0012*/ 	.short	0x0048


	//----- nvinfo : EIATTR_CBANK_PARAM_SIZE
	.align		4
.L_15:
        /*0014*/ 	.byte	0x03, 0x19
        /*0016*/ 	.short	0x0048


	//----- nvinfo : EIATTR_KPARAM_INFO
	.align		4
        /*0018*/ 	.byte	0x04, 0x17
        /*001a*/ 	.short	(.L_17 - .L_16)
.L_16:
        /*001c*/ 	.word	0x00000000
        /*0020*/ 	.short	0x0009
        /*0022*/ 	.short	0x0044
        /*0024*/ 	.byte	0x00, 0xf0, 0x11, 0x00


	//----- nvinfo : EIATTR_KPARAM_INFO
	.align		4
.L_17:
        /*0028*/ 	.byte	0x04, 0x17
        /*002a*/ 	.short	(.L_19 - .L_18)
.L_18:
        /*002c*/ 	.word	0x00000000
        /*0030*/ 	.short	0x0008
        /*0032*/ 	.short	0x0040
        /*0034*/ 	.byte	0x00, 0xf0, 0x11, 0x00


	//----- nvinfo : EIATTR_KPARAM_INFO
	.align		4
.L_19:
        /*0038*/ 	.byte	0x04, 0x17
        /*003a*/ 	.short	(.L_21 - .L_20)
.L_20:
        /*003c*/ 	.word	0x00000000
        /*0040*/ 	.short	0x0007
        /*0042*/ 	.short	0x0038
        /*0044*/ 	.byte	0x00, 0xf0, 0x21, 0x00


	//----- nvinfo : EIATTR_KPARAM_INFO
	.align		4
.L_21:
        /*0048*/ 	.byte	0x04, 0x17
        /*004a*/ 	.short	(.L_23 - .L_22)
.L_22:
        /*004c*/ 	.word	0x00000000
        /*0050*/ 	.short	0x0006
        /*0052*/ 	.short	0x0030
        /*0054*/ 	.byte	0x00, 0xf0, 0x21, 0x00


	//----- nvinfo : EIATTR_KPARAM_INFO
	.align		4
.L_23:
        /*0058*/ 	.byte	0x04, 0x17
        /*005a*/ 	.short	(.L_25 - .L_24)
.L_24:
        /*005c*/ 	.word	0x00000000
        /*0060*/ 	.short	0x0005
        /*0062*/ 	.short	0x0028
        /*0064*/ 	.byte	0x00, 0xf0, 0x21, 0x00


	//----- nvinfo : EIATTR_KPARAM_INFO
	.align		4
.L_25:
        /*0068*/ 	.byte	0x04, 0x17
        /*006a*/ 	.short	(.L_27 - .L_26)
.L_26:
        /*006c*/ 	.word	0x00000000
        /*0070*/ 	.short	0x0004
        /*0072*/ 	.short	0x0020
        /*0074*/ 	.byte	0x00, 0xf0, 0x21, 0x00


	//----- nvinfo : EIATTR_KPARAM_INFO
	.align		4
.L_27:
        /*0078*/ 	.byte	0x04, 0x17
        /*007a*/ 	.short	(.L_29 - .L_28)
.L_28:
        /*007c*/ 	.word	0x00000000
        /*0080*/ 	.short	0x0003
        /*0082*/ 	.short	0x0018
        /*0084*/ 	.byte	0x00, 0xf0, 0x21, 0x00


	//----- nvinfo : EIATTR_KPARAM_INFO
	.align		4
.L_29:
        /*0088*/ 	.byte	0x04, 0x17
        /*008a*/ 	.short	(.L_31 - .L_30)
.L_30:
        /*008c*/ 	.word	0x00000000
        /*0090*/ 	.short	0x0002
        /*0092*/ 	.short	0x0010
        /*0094*/ 	.byte	0x00, 0xf0, 0x21, 0x00


	//----- nvinfo : EIATTR_KPARAM_INFO
	.align		4
.L_31:
        /*0098*/ 	.byte	0x04, 0x17
        /*009a*/ 	.short	(.L_33 - .L_32)
.L_32:
        /*009c*/ 	.word	0x00000000
        /*00a0*/ 	.short	0x0001
        /*00a2*/ 	.short	0x0008
        /*00a4*/ 	.byte	0x00, 0xf0, 0x21, 0x00


	//----- nvinfo : EIATTR_KPARAM_INFO
	.align		4
.L_33:
        /*00a8*/ 	.byte	0x04, 0x17
        /*00aa*/ 	.short	(.L_35 - .L_34)
.L_34:
        /*00ac*/ 	.word	0x00000000
        /*00b0*/ 	.short	0x0000
        /*00b2*/ 	.short	0x0000
        /*00b4*/ 	.byte	0x00, 0xf0, 0x21, 0x00


	//----- nvinfo : EIATTR_MAXREG_COUNT
	.align		4
.L_35:
        /*00b8*/ 	.byte	0x03, 0x1b
        /*00ba*/ 	.short	0x00ff


	//----- nvinfo : EIATTR_EXTERNS
	.align		4
        /*00bc*/ 	.byte	0x04, 0x0f
        /*00be*/ 	.short	(.L_37 - .L_36)


	//   ....[0]....
	.align		4
.L_36:
        /*00c0*/ 	.word	index@(__assertfail)


	//----- nvinfo : EIATTR_COOP_GROUP_MASK_REGIDS
	.align		4
.L_37:
        /*00c4*/ 	.byte	0x04, 0x29
        /*00c6*/ 	.short	(.L_39 - .L_38)


	//   ....[0]....
.L_38:
        /*00c8*/ 	.word	0xffffffff


	//   ....[1]....
        /*00cc*/ 	.word	0xffffffff


	//   ....[2]....
        /*00d0*/ 	.word	0xffffffff


	//   ....[3]....
        /*00d4*/ 	.word	0xffffffff


	//   ....[4]....
        /*00d8*/ 	.word	0xffffffff


	//   ....[5]....
        /*00dc*/ 	.word	0xffffffff


	//   ....[6]....
        /*00e0*/ 	.word	0xffffffff


	//   ....[7]....
        /*00e4*/ 	.word	0xffffffff


	//   ....[8]....
        /*00e8*/ 	.word	0xffffffff


	//   ....[9]....
        /*00ec*/ 	.word	0xffffffff


	//   ....[10]....
        /*00f0*/ 	.word	0xffffffff


	//   ....[11]....
        /*00f4*/ 	.word	0xffffffff


	//   ....[12]....
        /*00f8*/ 	.word	0xffffffff


	//   ....[13]....
        /*00fc*/ 	.word	0xffffffff


	//   ....[14]....
        /*0100*/ 	.word	0xffffffff


	//   ....[15]....
        /*0104*/ 	.word	0xffffffff


	//----- nvinfo : EIATTR_COOP_GROUP_INSTR_OFFSETS
	.align		4
.L_39:
        /*0108*/ 	.byte	0x04, 0x28
        /*010a*/ 	.short	(.L_41 - .L_40)


	//   ....[0]....
.L_40:
        /*010c*/ 	.word	0x00000520


	//   ....[1]....
        /*0110*/ 	.word	0x00000560


	//   ....[2]....
        /*0114*/ 	.word	0x00000580


	//   ....[3]....
        /*0118*/ 	.word	0x000005a0


	//   ....[4]....
        /*011c*/ 	.word	0x000005c0


	//   ....[5]....
        /*0120*/ 	.word	0x00000660


	//   ....[6]....
        /*0124*/ 	.word	0x00000680


	//   ....[7]....
        /*0128*/ 	.word	0x000006a0


	//   ....[8]....
        /*012c*/ 	.word	0x000013f0


	//   ....[9]....
        /*0130*/ 	.word	0x00001410


	//   ....[10]....
        /*0134*/ 	.word	0x00001430


	//   ....[11]....
        /*0138*/ 	.word	0x00001450


	//   ....[12]....
        /*013c*/ 	.word	0x00001470


	//   ....[13]....
        /*0140*/ 	.word	0x000014d0


	//   ....[14]....
        /*0144*/ 	.word	0x000014f0


	//   ....[15]....
        /*0148*/ 	.word	0x00001510


	//----- nvinfo : EIATTR_EXIT_INSTR_OFFSETS
	.align		4
.L_41:
        /*014c*/ 	.byte	0x04, 0x1c
        /*014e*/ 	.short	(.L_43 - .L_42)


	//   ....[0]....
.L_42:
        /*0150*/ 	.word	0x00001a60


	//----- nvinfo : EIATTR_MAX_THREADS
	.align		4
.L_43:
        /*0154*/ 	.byte	0x04, 0x05
        /*0156*/ 	.short	(.L_45 - .L_44)
.L_44:
        /*0158*/ 	.word	0x00000100
        /*015c*/ 	.word	0x00000001
        /*0160*/ 	.word	0x00000001
.L_45:


//--------------------- .nv.rel.action            --------------------------
	.section	.nv.rel.action,"",@"SHT_CUDA_RELOCINFO"
	.align	8
	.sectionentsize	8
        /*0000*/ 	.byte	0x73, 0x00, 0x00, 0x00, 0x00, 0x00, 0x00, 0x00, 0x00, 0x00, 0x00, 0x11, 0x25, 0x00, 0x05, 0x36


//--------------------- .nv.constant0.triton__0d1d2d3d4d5d6d7d8de9de --------------------------
	.section	.nv.constant0.triton__0d1d2d3d4d5d6d7d8de9de,"a",@progbits
	.align	4
.nv.constant0.triton__0d1d2d3d4d5d6d7d8de9de:
	.zero		424


//--------------------- .text.triton__0d1d2d3d4d5d6d7d8de9de --------------------------
	.section	.text.triton__0d1d2d3d4d5d6d7d8de9de,"ax",@progbits
	.sectionflags	@"SHF_BARRIERS=1"
	.sectioninfo	@"SHI_REGISTERS=73"
	.align	128
        .global         triton__0d1d2d3d4d5d6d7d8de9de
        .type           triton__0d1d2d3d4d5d6d7d8de9de,@function
        .size           triton__0d1d2d3d4d5d6d7d8de9de,(.L_x_4 - triton__0d1d2d3d4d5d6d7d8de9de)
        .other          triton__0d1d2d3d4d5d6d7d8de9de,@"STO_CUDA_ENTRY STV_DEFAULT"
triton__0d1d2d3d4d5d6d7d8de9de:
.text.triton__0d1d2d3d4d5d6d7d8de9de:
[----:B------:R-:W-:-:S02]  /*0000*/  MOV R1, c[0x0][0x28] ;  /* 0x00000a0000017a02 */ /* 0x000fc40000000f00 */
[----:B------:R-:W0:Y:S01]  /*0010*/  S2R R16, SR_TID.X ;  /* 0x0000000000107919 */ /* 0x000e220000002100 */
[----:B------:R-:W-:Y:S01]  /*0020*/  IMAD.MOV.U32 R5, RZ, RZ, 0x2 ;  /* 0x00000002ff057424 */ /* 0x000fe200078e00ff */
[----:B------:R-:W-:Y:S01]  /*0030*/  CS2R R12, SRZ ;  /* 0x00000000000c7805 */ /* 0x000fe2000001ff00 */
[----:B------:R-:W-:Y:S01]  /*0040*/  CS2R R14, SRZ ;  /* 0x00000000000e7805 */ /* 0x000fe2000001ff00 */
[----:B------:R-:W1:Y:S01]  /*0050*/  S2R R2, SR_CTAID.X ;  /* 0x0000000000027919 */ /* 0x000e620000002500 */
[----:B------:R-:W-:Y:S01]  /*0060*/  ULDC.64 UR38, c[0x0][0x118] ;  /* 0x0000460000267ab9 */ /* 0x000fe20000000a00 */
[----:B0-----:R-:W-:-:S04]  /*0070*/  LOP3.LUT R36, R16, 0xff, RZ, 0xc0, !PT ;  /* 0x000000ff10247812 */ /* 0x001fc800078ec0ff */
[----:B------:R-:W-:-:S04]  /*0080*/  SHF.L.U32 R37, R36, 0x3, RZ ;  /* 0x0000000324257819 */ /* 0x000fc800000006ff */
[----:B------:R-:W-:Y:S01]  /*0090*/  IADD3 R3, R37, 0x800, RZ ;  /* 0x0000080025037810 */ /* 0x000fe20007ffe0ff */
[----:B-1----:R-:W-:-:S03]  /*00a0*/  IMAD R4, R2, 0x900, R37 ;  /* 0x0000090002047824 */ /* 0x002fc600078e0225 */
[----:B------:R-:W-:Y:S02]  /*00b0*/  ISETP.GE.U32.AND P0, PT, R3, 0x900, PT ;  /* 0x000009000300780c */ /* 0x000fe40003f06070 */
[----:B------:R-:W-:-:S05]  /*00c0*/  IADD3 R8, R4, 0x800, RZ ;  /* 0x0000080004087810 */ /* 0x000fca0007ffe0ff */
[----:B------:R-:W-:-:S04]  /*00d0*/  IMAD.WIDE R8, R8, R5, c[0x0][0x160] ;  /* 0x0000580008087625 */ /* 0x000fc800078e0205 */
[----:B------:R-:W-:Y:S02]  /*00e0*/  IMAD.WIDE R4, R4, R5, c[0x0][0x160] ;  /* 0x0000580004047625 */ /* 0x000fe400078e0205 */
[----:B------:R-:W2:Y:S04]  /*00f0*/  @!P0 LDG.E.EL.128 R12, [R8.64] ;  /* 0x00000026080c8981 */ /* 0x000ea8000c2e1d00 */
[----:B------:R-:W3:Y:S01]  /*0100*/  LDG.E.EL.128 R4, [R4.64] ;  /* 0x0000002604047981 */ /* 0x000ee2000c2e1d00 */
[C---:B------:R-:W-:Y:S02]  /*0110*/  LOP3.LUT P2, RZ, R16.reuse, 0x1f, RZ, 0xc0, !PT ;  /* 0x0000001f10ff7812 */ /* 0x040fe4000784c0ff */
[----:B------:R-:W-:Y:S02]  /*0120*/  ISETP.GE.AND P1, PT, R16, 0x8, PT ;  /* 0x000000081000780c */ /* 0x000fe40003f26270 */
[----:B--2---:R-:W-:-:S02]  /*0130*/  SEL R17, R12, RZ, !P0 ;  /* 0x000000ff0c117207 */ /* 0x004fc40004000000 */
[----:B------:R-:W-:Y:S02]  /*0140*/  SEL R13, R13, RZ, !P0 ;  /* 0x000000ff0d0d7207 */ /* 0x000fe40004000000 */
[C---:B------:R-:W-:Y:S01]  /*0150*/  PRMT R18, R17.reuse, 0x7632, R18 ;  /* 0x0000763211127816 */ /* 0x040fe20000000012 */
[----:B------:R-:W-:Y:S01]  /*0160*/  IMAD.U32 R17, R17, 0x10000, RZ ;  /* 0x0001000011117824 */ /* 0x000fe200078e00ff */
[----:B---3--:R-:W-:Y:S02]  /*0170*/  PRMT R10, R5, 0x7632, R10 ;  /* 0x00007632050a7816 */ /* 0x008fe4000000000a */
[----:B------:R-:W-:Y:S01]  /*0180*/  SHF.L.U32 R18, R18, 0x10, RZ ;  /* 0x0000001012127819 */ /* 0x000fe200000006ff */
[----:B------:R-:W-:Y:S01]  /*0190*/  FMUL R17, R17, R17 ;  /* 0x0000001111117220 */ /* 0x000fe20000400000 */
[----:B------:R-:W-:Y:S02]  /*01a0*/  SHF.L.U32 R12, R5, 0x10, RZ ;  /* 0x00000010050c7819 */ /* 0x000fe400000006ff */
[C---:B------:R-:W-:Y:S01]  /*01b0*/  PRMT R5, R13.reuse, 0x7632, R5 ;  /* 0x000076320d057816 */ /* 0x040fe20000000005 */
[----:B------:R-:W-:Y:S01]  /*01c0*/  FMUL R18, R18, R18 ;  /* 0x0000001212127220 */ /* 0x000fe20000400000 */
[----:B------:R-:W-:Y:S01]  /*01d0*/  PRMT R3, R4, 0x7632, R3 ;  /* 0x0000763204037816 */ /* 0x000fe20000000003 */
[----:B------:R-:W-:Y:S01]  /*01e0*/  IMAD.U32 R13, R13, 0x10000, RZ ;  /* 0x000100000d0d7824 */ /* 0x000fe200078e00ff */
[----:B------:R-:W-:-:S02]  /*01f0*/  SHF.L.U32 R5, R5, 0x10, RZ ;  /* 0x0000001005057819 */ /* 0x000fc400000006ff */
[----:B------:R-:W-:Y:S01]  /*0200*/  SHF.L.U32 R3, R3, 0x10, RZ ;  /* 0x0000001003037819 */ /* 0x000fe200000006ff */
[----:B------:R-:W-:Y:S01]  /*0210*/  FMUL R13, R13, R13 ;  /* 0x0000000d0d0d7220 */ /* 0x000fe20000400000 */
[----:B------:R-:W-:Y:S01]  /*0220*/  FSEL R18, R18, -RZ, !P0 ;  /* 0x800000ff12127208 */ /* 0x000fe20004000000 */
[----:B------:R-:W-:Y:S01]  /*0230*/  FMUL R5, R5, R5 ;  /* 0x0000000505057220 */ /* 0x000fe20000400000 */
[----:B------:R-:W-:Y:S02]  /*0240*/  SEL R14, R14, RZ, !P0 ;  /* 0x000000ff0e0e7207 */ /* 0x000fe40004000000 */
[----:B------:R-:W-:Y:S01]  /*0250*/  SHF.L.U32 R11, R4, 0x10, RZ ;  /* 0x00000010040b7819 */ /* 0x000fe200000006ff */
[----:B------:R-:W-:Y:S01]  /*0260*/  FFMA R9, R3, R3, R18 ;  /* 0x0000000303097223 */ /* 0x000fe20000000012 */
[----:B------:R-:W-:Y:S02]  /*0270*/  FSEL R20, R17, -RZ, !P0 ;  /* 0x800000ff11147208 */ /* 0x000fe40004000000 */
[----:B------:R-:W-:-:S02]  /*0280*/  SHF.L.U32 R10, R10, 0x10, RZ ;  /* 0x000000100a0a7819 */ /* 0x000fc400000006ff */
[----:B------:R-:W-:Y:S01]  /*0290*/  FSEL R5, R5, -RZ, !P0 ;  /* 0x800000ff05057208 */ /* 0x000fe20004000000 */
[----:B------:R-:W-:Y:S01]  /*02a0*/  FFMA R20, R11, R11, R20 ;  /* 0x0000000b0b147223 */ /* 0x000fe20000000014 */
[C---:B------:R-:W-:Y:S02]  /*02b0*/  PRMT R3, R14.reuse, 0x7632, R3 ;  /* 0x000076320e037816 */ /* 0x040fe40000000003 */
[----:B------:R-:W-:Y:S01]  /*02c0*/  SHF.L.U32 R14, R14, 0x10, RZ ;  /* 0x000000100e0e7819 */ /* 0x000fe200000006ff */
[----:B------:R-:W-:Y:S01]  /*02d0*/  FFMA R10, R10, R10, R5 ;  /* 0x0000000a0a0a7223 */ /* 0x000fe20000000005 */
[----:B------:R-:W-:Y:S01]  /*02e0*/  FSEL R13, R13, -RZ, !P0 ;  /* 0x800000ff0d0d7208 */ /* 0x000fe20004000000 */
[----:B------:R-:W-:Y:S01]  /*02f0*/  IMAD.U32 R5, R3, 0x10000, RZ ;  /* 0x0001000003057824 */ /* 0x000fe200078e00ff */
[----:B------:R-:W-:Y:S01]  /*0300*/  SEL R15, R15, RZ, !P0 ;  /* 0x000000ff0f0f7207 */ /* 0x000fe20004000000 */
[----:B------:R-:W-:Y:S01]  /*0310*/  FMUL R14, R14, R14 ;  /* 0x0000000e0e0e7220 */ /* 0x000fe20000400000 */
[----:B------:R-:W-:Y:S01]  /*0320*/  FADD R20, R20, R9 ;  /* 0x0000000914147221 */ /* 0x000fe20000000000 */
[----:B------:R-:W-:Y:S01]  /*0330*/  FFMA R13, R12, R12, R13 ;  /* 0x0000000c0c0d7223 */ /* 0x000fe2000000000d */
[----:B------:R-:W-:Y:S01]  /*0340*/  PRMT R3, R15, 0x7632, R3 ;  /* 0x000076320f037816 */ /* 0x000fe20000000003 */
[----:B------:R-:W-:Y:S01]  /*0350*/  FMUL R5, R5, R5 ;  /* 0x0000000505057220 */ /* 0x000fe20000400000 */
[----:B------:R-:W-:Y:S01]  /*0360*/  SHF.L.U32 R15, R15, 0x10, RZ ;  /* 0x000000100f0f7819 */ /* 0x000fe200000006ff */
[----:B------:R-:W-:Y:S01]  /*0370*/  FADD R13, R13, R20 ;  /* 0x000000140d0d7221 */ /* 0x000fe20000000000 */
[C---:B------:R-:W-:Y:S01]  /*0380*/  PRMT R8, R6.reuse, 0x7632, R8 ;  /* 0x0000763206087816 */ /* 0x040fe20000000008 */
[----:B------:R-:W-:Y:S01]  /*0390*/  IMAD.U32 R3, R3, 0x10000, RZ ;  /* 0x0001000003037824 */ /* 0x000fe200078e00ff */
[----:B------:R-:W-:Y:S01]  /*03a0*/  SHF.L.U32 R6, R6, 0x10, RZ ;  /* 0x0000001006067819 */ /* 0x000fe200000006ff */
[----:B------:R-:W-:Y:S01]  /*03b0*/  FMUL R15, R15, R15 ;  /* 0x0000000f0f0f7220 */ /* 0x000fe20000400000 */
[----:B------:R-:W-:Y:S01]  /*03c0*/  FSEL R9, R14, -RZ, !P0 ;  /* 0x800000ff0e097208 */ /* 0x000fe20004000000 */
[----:B------:R-:W-:Y:S01]  /*03d0*/  FADD R10, R10, R13 ;  /* 0x0000000d0a0a7221 */ /* 0x000fe20000000000 */
[----:B------:R-:W-:Y:S01]  /*03e0*/  SHF.L.U32 R8, R8, 0x10, RZ ;  /* 0x0000001008087819 */ /* 0x000fe200000006ff */
[----:B------:R-:W-:Y:S01]  /*03f0*/  FMUL R3, R3, R3 ;  /* 0x0000000303037220 */ /* 0x000fe20000400000 */
[----:B------:R-:W-:Y:S01]  /*0400*/  FSEL R5, R5, -RZ, !P0 ;  /* 0x800000ff05057208 */ /* 0x000fe20004000000 */
[----:B------:R-:W-:Y:S01]  /*0410*/  FFMA R9, R6, R6, R9 ;  /* 0x0000000606097223 */ /* 0x000fe20000000009 */
[C---:B------:R-:W-:Y:S01]  /*0420*/  PRMT R4, R7.reuse, 0x7632, R4 ;  /* 0x0000763207047816 */ /* 0x040fe20000000004 */
[----:B------:R-:W-:Y:S01]  /*0430*/  IMAD.U32 R7, R7, 0x10000, RZ ;  /* 0x0001000007077824 */ /* 0x000fe200078e00ff */
[----:B------:R-:W-:Y:S01]  /*0440*/  FSEL R6, R15, -RZ, !P0 ;  /* 0x800000ff0f067208 */ /* 0x000fe20004000000 */
[----:B------:R-:W-:Y:S01]  /*0450*/  FFMA R5, R8, R8, R5 ;  /* 0x0000000808057223 */ /* 0x000fe20000000005 */
[----:B------:R-:W-:Y:S01]  /*0460*/  FADD R10, R9, R10 ;  /* 0x0000000a090a7221 */ /* 0x000fe20000000000 */
[----:B------:R-:W-:-:S02]  /*0470*/  SHF.L.U32 R4, R4, 0x10, RZ ;  /* 0x0000001004047819 */ /* 0x000fc400000006ff */
[----:B------:R-:W-:Y:S01]  /*0480*/  FSEL R3, R3, -RZ, !P0 ;  /* 0x800000ff03037208 */ /* 0x000fe20004000000 */
[----:B------:R-:W-:Y:S01]  /*0490*/  FFMA R6, R7, R7, R6 ;  /* 0x0000000707067223 */ /* 0x000fe20000000006 */
[----:B------:R-:W-:Y:S01]  /*04a0*/  FADD R5, R5, R10 ;  /* 0x0000000a05057221 */ /* 0x000fe20000000000 */
[----:B------:R-:W-:Y:S02]  /*04b0*/  SHF.R.U32.HI R9, RZ, 0x3, R16 ;  /* 0x00000003ff097819 */ /* 0x000fe40000011610 */
[----:B------:R-:W-:Y:S01]  /*04c0*/  FFMA R3, R4, R4, R3 ;  /* 0x0000000404037223 */ /* 0x000fe20000000003 */
[----:B------:R-:W-:Y:S01]  /*04d0*/  FADD R6, R6, R5 ;  /* 0x0000000506067221 */ /* 0x000fe20000000000 */
[----:B------:R-:W-:Y:S02]  /*04e0*/  LOP3.LUT R9, R9, 0x1c, RZ, 0xc0, !PT ;  /* 0x0000001c09097812 */ /* 0x000fe400078ec0ff */
[----:B------:R-:W-:Y:S01]  /*04f0*/  LOP3.LUT P0, RZ, R16, 0x7, RZ, 0xc0, !PT ;  /* 0x0000000710ff7812 */ /* 0x000fe2000780c0ff */
[----:B------:R-:W-:Y:S01]  /*0500*/  FADD R3, R3, R6 ;  /* 0x0000000603037221 */ /* 0x000fe20000000000 */
[----:B------:R-:W-:-:S04]  /*0510*/  MOV R11, 0x8 ;  /* 0x00000008000b7802 */ /* 0x000fc80000000f00 */
[----:B------:R-:W0:Y:S02]  /*0520*/  SHFL.BFLY PT, R4, R3, 0x10, 0x1f ;  /* 0x0e001f0003047f89 */ /* 0x000e2400000e0000 */
[----:B0-----:R-:W-:Y:S01]  /*0530*/  FADD R4, R3, R4 ;  /* 0x0000000403047221 */ /* 0x001fe20000000000 */
[----:B------:R-:W-:Y:S02]  /*0540*/  P2R R3, PR, RZ, 0x4 ;  /* 0x00000004ff037803 */ /* 0x000fe40000000000 */
[----:B------:R-:W-:Y:S02]  /*0550*/  P2R R3, PR, RZ, 0x2 ;  /* 0x00000002ff037803 */ /* 0x000fe40000000000 */
[----:B------:R-:W0:Y:S02]  /*0560*/  SHFL.BFLY PT, R5, R4, 0x8, 0x1f ;  /* 0x0d001f0004057f89 */ /* 0x000e2400000e0000 */
[----:B0-----:R-:W-:-:S05]  /*0570*/  FADD R5, R4, R5 ;  /* 0x0000000504057221 */ /* 0x001fca0000000000 */
[----:B------:R-:W0:Y:S02]  /*0580*/  SHFL.BFLY PT, R6, R5, 0x4, 0x1f ;  /* 0x0c801f0005067f89 */ /* 0x000e2400000e0000 */
[----:B0-----:R-:W-:-:S05]  /*0590*/  FADD R6, R5, R6 ;  /* 0x0000000605067221 */ /* 0x001fca0000000000 */
[----:B------:R-:W0:Y:S02]  /*05a0*/  SHFL.BFLY PT, R7, R6, 0x2, 0x1f ;  /* 0x0c401f0006077f89 */ /* 0x000e2400000e0000 */
[----:B0-----:R-:W-:-:S05]  /*05b0*/  FADD R7, R6, R7 ;  /* 0x0000000706077221 */ /* 0x001fca0000000000 */
[----:B------:R-:W0:Y:S02]  /*05c0*/  SHFL.BFLY PT, R8, R7, 0x1, 0x1f ;  /* 0x0c201f0007087f89 */ /* 0x000e2400000e0000 */
[----:B0-----:R-:W-:-:S05]  /*05d0*/  FADD R8, R7, R8 ;  /* 0x0000000807087221 */ /* 0x001fca0000000000 */
[----:B------:R-:W-:Y:S04]  /*05e0*/  @!P2 STS [R9], R8 ;  /* 0x000000080900a388 */ /* 0x000fe80000000800 */
[----:B------:R-:W-:Y:S06]  /*05f0*/  BAR.SYNC 0x0 ;  /* 0x0000000000007b1d */ /* 0x000fec0000000000 */
[----:B------:R-:W0:Y:S01]  /*0600*/  @!P1 LDS R0, [R16.X4] ;  /* 0x0000000010009984 */ /* 0x000e220000004800 */
[----:B------:R-:W-:Y:S01]  /*0610*/  ISETP.LT.AND P1, PT, R16, 0x8, !P0 ;  /* 0x000000081000780c */ /* 0x000fe20004721270 */
[----:B------:R-:W-:Y:S01]  /*0620*/  UMOV UR6, 0x2400 ;  /* 0x0000240000067882 */ /* 0x000fe20000000000 */
[----:B------:R-:W-:Y:S01]  /*0630*/  SHF.L.U32 R31, R36, 0x2, RZ ;  /* 0x00000002241f7819 */ /* 0x000fe200000006ff */
[----:B------:R-:W-:Y:S01]  /*0640*/  ULDC.64 UR36, c[0x0][0x178] ;  /* 0x00005e0000247ab9 */ /* 0x000fe20000000a00 */
[----:B------:R-:W-:Y:S01]  /*0650*/  P2R R38, PR, RZ, 0x2 ;  /* 0x00000002ff267803 */ /* 0x000fe20000000000 */
[----:B0-----:R-:W0:Y:S02]  /*0660*/  SHFL.BFLY PT, R3, R0, 0x4, 0x1f ;  /* 0x0c801f0000037f89 */ /* 0x001e2400000e0000 */
[----:B0-----:R-:W-:-:S05]  /*0670*/  FADD R3, R0, R3 ;  /* 0x0000000300037221 */ /* 0x001fca0000000000 */
[----:B------:R-:W0:Y:S02]  /*0680*/  SHFL.BFLY PT, R4, R3, 0x2, 0x1f ;  /* 0x0c401f0003047f89 */ /* 0x000e2400000e0000 */
[----:B0-----:R-:W-:-:S05]  /*0690*/  FADD R6, R3, R4 ;  /* 0x0000000403067221 */ /* 0x001fca0000000000 */
[----:B------:R-:W0:Y:S02]  /*06a0*/  SHFL.BFLY PT, R5, R6, 0x1, 0x1f ;  /* 0x0c201f0006057f89 */ /* 0x000e2400000e0000 */
[----:B0-----:R-:W-:Y:S01]  /*06b0*/  FADD R7, R6, R5 ;  /* 0x0000000506077221 */ /* 0x001fe20000000000 */
[----:B------:R-:W-:-:S04]  /*06c0*/  IMAD.WIDE R4, R2, R11, c[0x0][0x170] ;  /* 0x00005c0002047625 */ /* 0x000fc800078e020b */
[----:B------:R-:W-:Y:S04]  /*06d0*/  @P1 STS [R16.X4], R7 ;  /* 0x0000000710001388 */ /* 0x000fe80000004800 */
[----:B------:R-:W-:Y:S06]  /*06e0*/  BAR.SYNC 0x0 ;  /* 0x0000000000007b1d */ /* 0x000fec0000000000 */
[----:B------:R-:W2:Y:S01]  /*06f0*/  LDG.E.EL.64 R4, [R4.64] ;  /* 0x0000002604047981 */ /* 0x000ea2000c2e1b00 */
[----:B------:R-:W-:Y:S01]  /*0700*/  IMAD.MOV.U32 R3, RZ, RZ, 0x39e38e39 ;  /* 0x39e38e39ff037424 */ /* 0x000fe200078e00ff */
[----:B------:R-:W-:Y:S01]  /*0710*/  MOV R26, RZ ;  /* 0x000000ff001a7202 */ /* 0x000fe20000000f00 */
[----:B------:R-:W-:Y:S01]  /*0720*/  CS2R R24, SRZ ;  /* 0x0000000000187805 */ /* 0x000fe2000001ff00 */
[----:B------:R-:W0:Y:S01]  /*0730*/  LDS R0, [RZ] ;  /* 0x00000000ff007984 */ /* 0x000e220000000800 */
[----:B------:R-:W-:Y:S01]  /*0740*/  CS2R R22, SRZ ;  /* 0x0000000000167805 */ /* 0x000fe2000001ff00 */
[----:B------:R-:W-:Y:S01]  /*0750*/  CS2R R18, SRZ ;  /* 0x0000000000127805 */ /* 0x000fe2000001ff00 */
[----:B------:R-:W-:Y:S01]  /*0760*/  IMAD.MOV.U32 R17, RZ, RZ, RZ ;  /* 0x000000ffff117224 */ /* 0x000fe200078e00ff */
[----:B------:R-:W-:Y:S01]  /*0770*/  SHF.L.U32 R28, R36, 0x5, RZ ;  /* 0x00000005241c7819 */ /* 0x000fe200000006ff */
[----:B------:R-:W-:Y:S01]  /*0780*/  UPLOP3.LUT UP0, UPT, UPT, UPT, UPT, 0x80, 0x0 ;  /* 0x000000000000789c */ /* 0x000fe20003f0f070 */
[----:B------:R-:W-:-:S02]  /*0790*/  IADD3 R30, R37, 0x4, RZ ;  /* 0x00000004251e7810 */ /* 0x000fc40007ffe0ff */
[----:B------:R-:W-:Y:S01]  /*07a0*/  IADD3 R29, R31, 0x400, RZ ;  /* 0x000004001f1d7810 */ /* 0x000fe20007ffe0ff */
[----:B0-----:R-:W-:-:S04]  /*07b0*/  FFMA R0, R0, R3, 9.9999997473787516356e-06 ;  /* 0x3727c5ac00007423 */ /* 0x001fc80000000003 */
[----:B------:R0:W1:Y:S01]  /*07c0*/  MUFU.RSQ R27, R0 ;  /* 0x00000000001b7308 */ /* 0x0000620000001400 */
[----:B--2---:R-:W2:Y:S08]  /*07d0*/  R2UR UR4, R4 ;  /* 0x00000000040473c2 */ /* 0x004eb000000e0000 */
[----:B------:R-:W3:Y:S01]  /*07e0*/  R2UR UR5, R5 ;  /* 0x00000000050573c2 */ /* 0x000ee200000e0000 */
[----:B--2---:R-:W-:-:S02]  /*07f0*/  UIADD3 UR41, UP2, UR4, 0x46600, URZ ;  /* 0x0004660004297890 */ /* 0x004fc4000ff5e03f */
[----:B---3--:R-:W-:Y:S02]  /*0800*/  UISETP.GE.AND UP1, UPT, UR5, URZ, UPT ;  /* 0x0000003f0500728c */ /* 0x008fe4000bf26270 */
[----:B------:R-:W-:Y:S02]  /*0810*/  UIADD3.X UR42, URZ, UR5, URZ, UP2, !UPT ;  /* 0x000000053f2a7290 */ /* 0x000fe400097fe43f */
[----:B------:R-:W-:Y:S02]  /*0820*/  USEL UR41, UR41, UR4, !UP1 ;  /* 0x0000000429297287 */ /* 0x000fe4000c800000 */
[----:B------:R-:W-:Y:S02]  /*0830*/  USEL UR42, UR42, UR5, !UP1 ;  /* 0x000000052a2a7287 */ /* 0x000fe4000c800000 */
[----:B------:R-:W-:Y:S02]  /*0840*/  UIMAD.WIDE.U32 UR36, UR41, UR6, UR36 ;  /* 0x00000006292472a5 */ /* 0x000fe4000f8e0024 */
[----:B------:R-:W-:-:S02]  /*0850*/  UIMAD UR40, UR42, 0x2400, URZ ;  /* 0x000024002a2878a4 */ /* 0x000fc4000f8e023f */
[----:B------:R-:W-:Y:S02]  /*0860*/  UMOV UR4, URZ ;  /* 0x0000003f00047c82 */ /* 0x000fe40008000000 */
[----:B01----:R-:W-:-:S02]  /*0870*/  UIADD3 UR40, UR37, UR40, URZ ;  /* 0x0000002825287290 */ /* 0x003fc4000fffe03f */
.L_x_1:
[----:B0-----:R-:W-:Y:S01]  /*0880*/  LOP3.LUT R47, R37, UR4, RZ, 0xfc, !PT ;  /* 0x00000004252f7c12 */ /* 0x001fe2000f8efcff */
[----:B------:R-:W-:Y:S01]  /*0890*/  IMAD.MOV.U32 R33, RZ, RZ, 0x2 ;  /* 0x00000002ff217424 */ /* 0x000fe200078e00ff */
[----:B------:R-:W-:Y:S01]  /*08a0*/  MOV R34, 0x4 ;  /* 0x0000000400227802 */ /* 0x000fe20000000f00 */
[----:B------:R-:W-:Y:S01]  /*08b0*/  CS2R R8, SRZ ;  /* 0x0000000000087805 */ /* 0x000fe2000001ff00 */
[----:B------:R-:W-:Y:S01]  /*08c0*/  ISETP.GE.U32.AND P1, PT, R47, 0x900, PT ;  /* 0x000009002f00780c */ /* 0x000fe20003f26070 */
[----:B------:R-:W-:Y:S01]  /*08d0*/  IMAD R32, R2, 0x900, R47 ;  /* 0x0000090002207824 */ /* 0x000fe200078e022f */
[----:B------:R-:W-:Y:S01]  /*08e0*/  CS2R R10, SRZ ;  /* 0x00000000000a7805 */ /* 0x000fe2000001ff00 */
[----:B------:R-:W-:Y:S01]  /*08f0*/  CS2R R4, SRZ ;  /* 0x0000000000047805 */ /* 0x000fe2000001ff00 */
[----:B------:R-:W-:Y:S01]  /*0900*/  CS2R R6, SRZ ;  /* 0x0000000000067805 */ /* 0x000fe2000001ff00 */
[----:B------:R-:W-:Y:S01]  /*0910*/  IMAD.WIDE R32, R32, R33, c[0x0][0x160] ;  /* 0x0000580020207625 */ /* 0x000fe200078e0221 */
[----:B------:R-:W-:-:S03]  /*0920*/  IADD3 R54, P0, R37, UR4, RZ ;  /* 0x0000000425367c10 */ /* 0x000fc6000ff1e0ff */
[----:B------:R-:W-:Y:S01]  /*0930*/  IMAD.WIDE.U32 R34, R47, R34, c[0x0][0x168] ;  /* 0x00005a002f227625 */ /* 0x000fe200078e0022 */
[----:B------:R-:W-:Y:S02]  /*0940*/  IADD3.X R3, RZ, RZ, RZ, P0, !PT ;  /* 0x000000ffff037210 */ /* 0x000fe400007fe4ff */
[C---:B------:R-:W-:Y:S01]  /*0950*/  SHF.L.U32 R62, R54.reuse, 0x2, RZ ;  /* 0x00000002363e7819 */ /* 0x040fe200000006ff */
[----:B------:R-:W2:Y:S01]  /*0960*/  @!P1 LDG.E.EF.128 R8, [R32.64] ;  /* 0x0000002620089981 */ /* 0x000ea2000c0e1d00 */
[----:B------:R-:W-:-:S03]  /*0970*/  SHF.L.U64.HI R54, R54, 0x2, R3 ;  /* 0x0000000236367819 */ /* 0x000fc60000010203 */
[----:B------:R-:W3:Y:S01]  /*0980*/  @!P1 LDG.E.EL.128 R4, [R34.64] ;  /* 0x0000002622049981 */ /* 0x000ee2000c2e1d00 */
[----:B------:R-:W-:Y:S01]  /*0990*/  IADD3 R20, P0, R62, c[0x0][0x168], RZ ;  /* 0x00005a003e147a10 */ /* 0x000fe20007f1e0ff */
[----:B------:R-:W-:Y:S01]  /*09a0*/  CS2R R12, SRZ ;  /* 0x00000000000c7805 */ /* 0x000fe2000001ff00 */
[----:B------:R-:W-:Y:S02]  /*09b0*/  CS2R R14, SRZ ;  /* 0x00000000000e7805 */ /* 0x000fe4000001ff00 */
[----:B------:R-:W-:-:S05]  /*09c0*/  IADD3.X R21, R54, c[0x0][0x16c], RZ, P0, !PT ;  /* 0x00005b0036157a10 */ /* 0x000fca00007fe4ff */
[----:B------:R-:W4:Y:S01]  /*09d0*/  @!P1 LDG.E.EL.128 R12, [R20.64+0x10] ;  /* 0x00001026140c9981 */ /* 0x000f22000c2e1d00 */
[----:B------:R-:W-:-:S04]  /*09e0*/  UISETP.GE.U32.AND UP1, UPT, UR41, 0x46600, UPT ;  /* 0x000466002900788c */ /* 0x000fc8000bf26070 */
[----:B------:R-:W-:-:S06]  /*09f0*/  UISETP.GE.U32.AND.EX UP1, UPT, UR42, URZ, UPT, UP1 ;  /* 0x0000003f2a00728c */ /* 0x000fcc000bf26110 */
[----:B------:R-:W-:Y:S02]  /*0a00*/  PLOP3.LUT P0, PT, PT, PT, UP1, 0x80, 0x0 ;  /* 0x000000000000781c */ /* 0x000fe40003f0f018 */
[----:B------:R-:W-:Y:S02]  /*0a10*/  LOP3.LUT R45, R31, UR4, RZ, 0xfc, !PT ;  /* 0x000000041f2d7c12 */ /* 0x000fe4000f8efcff */
[----:B------:R-:W-:-:S03]  /*0a20*/  LOP3.LUT R39, R29, UR4, RZ, 0xfc, !PT ;  /* 0x000000041d277c12 */ /* 0x000fc6000f8efcff */
[C---:B------:R-:W-:Y:S02]  /*0a30*/  IMAD R46, R2.reuse, 0x900, R45 ;  /* 0x00000900022e7824 */ /* 0x040fe400078e022d */
[----:B------:R-:W-:Y:S01]  /*0a40*/  IMAD R44, R2, 0x900, R39 ;  /* 0x00000900022c7824 */ /* 0x000fe200078e0227 */
[----:B--2---:R-:W-:Y:S02]  /*0a50*/  SEL R9, R9, RZ, !P1 ;  /* 0x000000ff09097207 */ /* 0x004fe40004800000 */
[----:B------:R-:W-:Y:S02]  /*0a60*/  SEL R8, R8, RZ, !P1 ;  /* 0x000000ff08087207 */ /* 0x000fe40004800000 */
[----:B---3--:R-:W-:Y:S01]  /*0a70*/  SEL R3, R4, RZ, !P1 ;  /* 0x000000ff04037207 */ /* 0x008fe20004800000 */
[----:B------:R-:W-:Y:S01]  /*0a80*/  IMAD.U32 R0, R9, 0x10000, RZ ;  /* 0x0001000009007824 */ /* 0x000fe200078e00ff */
[----:B------:R-:W-:Y:S02]  /*0a90*/  SEL R4, R6, RZ, !P1 ;  /* 0x000000ff06047207 */ /* 0x000fe40004800000 */
[----:B------:R-:W-:Y:S01]  /*0aa0*/  SHF.L.U32 R6, R8, 0x10, RZ ;  /* 0x0000001008067819 */ /* 0x000fe200000006ff */
[----:B------:R-:W-:Y:S01]  /*0ab0*/  FMUL R55, R27, R0 ;  /* 0x000000001b377220 */ /* 0x000fe20000400000 */
[----:B------:R-:W-:Y:S01]  /*0ac0*/  SEL R11, R11, RZ, !P1 ;  /* 0x000000ff0b0b7207 */ /* 0x000fe20004800000 */
[----:B------:R-:W-:Y:S01]  /*0ad0*/  FADD R4, R4, 1 ;  /* 0x3f80000004047421 */ /* 0x000fe20000000000 */
[----:B------:R-:W-:Y:S01]  /*0ae0*/  FADD R0, R3, 1 ;  /* 0x3f80000003007421 */ /* 0x000fe20000000000 */
[----:B------:R-:W-:Y:S01]  /*0af0*/  FMUL R61, R27, R6 ;  /* 0x000000061b3d7220 */ /* 0x000fe20000400000 */
[----:B------:R-:W-:Y:S01]  /*0b00*/  SEL R10, R10, RZ, !P1 ;  /* 0x000000ff0a0a7207 */ /* 0x000fe20004800000 */
[----:B------:R-:W-:Y:S01]  /*0b10*/  FMUL R55, R55, R4 ;  /* 0x0000000437377220 */ /* 0x000fe20000400000 */
[----:B------:R-:W-:Y:S01]  /*0b20*/  SHF.L.U32 R4, R11, 0x10, RZ ;  /* 0x000000100b047819 */ /* 0x000fe200000006ff */
[----:B------:R-:W-:Y:S01]  /*0b30*/  FMUL R61, R61, R0 ;  /* 0x000000003d3d7220 */ /* 0x000fe20000400000 */
[----:B------:R-:W-:-:S02]  /*0b40*/  PRMT R0, R10, 0x7632, R0 ;  /* 0x000076320a007816 */ /* 0x000fc40000000000 */
[----:B----4-:R-:W-:Y:S01]  /*0b50*/  SEL R13, R13, RZ, !P1 ;  /* 0x000000ff0d0d7207 */ /* 0x010fe20004800000 */
[----:B------:R-:W-:Y:S01]  /*0b60*/  FMUL R69, R27, R4 ;  /* 0x000000041b457220 */ /* 0x000fe20000400000 */
[----:B------:R-:W-:Y:S02]  /*0b70*/  SHF.L.U32 R4, R0, 0x10, RZ ;  /* 0x0000001000047819 */ /* 0x000fe400000006ff */
[----:B------:R-:W-:Y:S02]  /*0b80*/  PRMT R3, R11, 0x7632, R3 ;  /* 0x000076320b037816 */ /* 0x000fe40000000003 */
[----:B------:R-:W-:Y:S02]  /*0b90*/  PRMT R9, R9, 0x7632, R9 ;  /* 0x0000763209097816 */ /* 0x000fe40000000009 */
[----:B------:R-:W-:Y:S01]  /*0ba0*/  PRMT R8, R8, 0x7632, R8 ;  /* 0x0000763208087816 */ /* 0x000fe20000000008 */
[----:B------:R-:W-:Y:S01]  /*0bb0*/  FADD R0, R13, 1 ;  /* 0x3f8000000d007421 */ /* 0x000fe20000000000 */
[----:B------:R-:W-:Y:S01]  /*0bc0*/  SEL R5, R5, RZ, !P1 ;  /* 0x000000ff05057207 */ /* 0x000fe20004800000 */
[----:B------:R-:W-:Y:S01]  /*0bd0*/  FMUL R63, R27, R4 ;  /* 0x000000041b3f7220 */ /* 0x000fe20000400000 */
[----:B------:R-:W-:Y:S01]  /*0be0*/  SEL R7, R7, RZ, !P1 ;  /* 0x000000ff07077207 */ /* 0x000fe20004800000 */
[----:B------:R-:W-:Y:S01]  /*0bf0*/  IMAD.U32 R70, R3, 0x10000, RZ ;  /* 0x0001000003467824 */ /* 0x000fe200078e00ff */
[----:B------:R-:W-:Y:S01]  /*0c00*/  SEL R12, R12, RZ, !P1 ;  /* 0x000000ff0c0c7207 */ /* 0x000fe20004800000 */
[----:B------:R-:W-:Y:S01]  /*0c10*/  IMAD.U32 R4, R9, 0x10000, RZ ;  /* 0x0001000009047824 */ /* 0x000fe200078e00ff */
[----:B------:R-:W-:-:S02]  /*0c20*/  SEL R14, R14, RZ, !P1 ;  /* 0x000000ff0e0e7207 */ /* 0x000fc40004800000 */
[----:B------:R-:W-:Y:S02]  /*0c30*/  SEL R15, R15, RZ, !P1 ;  /* 0x000000ff0f0f7207 */ /* 0x000fe40004800000 */
[----:B------:R-:W-:Y:S02]  /*0c40*/  SHF.L.U32 R68, R10, 0x10, RZ ;  /* 0x000000100a447819 */ /* 0x000fe400000006ff */
[----:B------:R-:W-:Y:S01]  /*0c50*/  SHF.L.U32 R8, R8, 0x10, RZ ;  /* 0x0000001008087819 */ /* 0x000fe200000006ff */
[----:B------:R-:W-:Y:S01]  /*0c60*/  FMUL R63, R63, R0 ;  /* 0x000000003f3f7220 */ /* 0x000fe20000400000 */
[----:B------:R-:W-:Y:S01]  /*0c70*/  FADD R3, R5, 1 ;  /* 0x3f80000005037421 */ /* 0x000fe20000000000 */
[----:B------:R-:W-:Y:S01]  /*0c80*/  FADD R15, R15, 1 ;  /* 0x3f8000000f0f7421 */ /* 0x000fe20000000000 */
[----:B------:R-:W-:Y:S01]  /*0c90*/  FMUL R70, R27, R70 ;  /* 0x000000461b467220 */ /* 0x000fe20000400000 */
[----:B------:R-:W-:Y:S01]  /*0ca0*/  FADD R14, R14, 1 ;  /* 0x3f8000000e0e7421 */ /* 0x000fe20000000000 */
[----:B------:R-:W-:Y:S01]  /*0cb0*/  PLOP3.LUT P1, PT, PT, PT, UP0, 0x80, 0x0 ;  /* 0x000000000000781c */ /* 0x000fe20003f2f008 */
[----:B------:R-:W-:Y:S01]  /*0cc0*/  FADD R0, R7, 1 ;  /* 0x3f80000007007421 */ /* 0x000fe20000000000 */
[C---:B------:R-:W-:Y:S01]  /*0cd0*/  FMUL R68, R27.reuse, R68 ;  /* 0x000000441b447220 */ /* 0x040fe20000400000 */
[----:B------:R-:W-:Y:S01]  /*0ce0*/  FADD R5, R12, 1 ;  /* 0x3f8000000c057421 */ /* 0x000fe20000000000 */
[C---:B------:R-:W-:Y:S01]  /*0cf0*/  FMUL R53, R27.reuse, R4 ;  /* 0x000000041b357220 */ /* 0x040fe20000400000 */
[----:B------:R-:W-:Y:S01]  /*0d00*/  FMUL R60, R27, R8 ;  /* 0x000000081b3c7220 */ /* 0x000fe20000400000 */
[----:B------:R-:W-:Y:S01]  /*0d10*/  FMUL R70, R70, R15 ;  /* 0x0000000f46467220 */ /* 0x000fe20000400000 */
[----:B------:R-:W-:Y:S01]  /*0d20*/  FMUL R69, R69, R14 ;  /* 0x0000000e45457220 */ /* 0x000fe20000400000 */
[----:B------:R-:W-:Y:S01]  /*0d30*/  P2R R52, PR, RZ, 0x2 ;  /* 0x00000002ff347803 */ /* 0x000fe20000000000 */
[----:B------:R-:W-:Y:S01]  /*0d40*/  FMUL R68, R68, R5 ;  /* 0x0000000544447220 */ /* 0x000fe20000400000 */
[----:B------:R-:W-:Y:S01]  /*0d50*/  FMUL R53, R53, R0 ;  /* 0x0000000035357220 */ /* 0x000fe20000400000 */
[----:B------:R-:W-:Y:S01]  /*0d60*/  FMUL R60, R60, R3 ;  /* 0x000000033c3c7220 */ /* 0x000fe20000400000 */
[----:B------:R-:W-:Y:S05]  /*0d70*/  @!P0 BRA `(.L_x_0) ;  /* 0x0000012000008947 */ /* 0x000fea0003800000 */
[----:B------:R-:W-:Y:S01]  /*0d80*/  UMOV UR8, 32@lo(assertMessage_0) ;  /* 0x0000000000087882 */ /* 0x000fe20000000000 */
[----:B------:R-:W-:Y:S01]  /*0d90*/  MOV R8, 0x373 ;  /* 0x0000037300087802 */ /* 0x000fe20000000f00 */
[----:B------:R-:W-:Y:S01]  /*0da0*/  UMOV UR9, 32@hi(assertMessage_0) ;  /* 0x0000000000097882 */ /* 0x000fe20000000000 */
[----:B------:R-:W-:Y:S01]  /*0db0*/  IMAD.MOV.U32 R12, RZ, RZ, 0x1 ;  /* 0x00000001ff0c7424 */ /* 0x000fe200078e00ff */
[----:B------:R-:W-:Y:S01]  /*0dc0*/  UMOV UR6, 32@lo(assertFile_0) ;  /* 0x0000000000067882 */ /* 0x000fe20000000000 */
[----:B------:R-:W-:Y:S01]  /*0dd0*/  MOV R13, RZ ;  /* 0x000000ff000d7202 */ /* 0x000fe20000000f00 */
[----:B------:R-:W-:Y:S01]  /*0de0*/  UMOV UR7, 32@hi(assertFile_0) ;  /* 0x0000000000077882 */ /* 0x000fe20000000000 */
[----:B------:R-:W-:Y:S01]  /*0df0*/  MOV R4, UR8 ;  /* 0x0000000800047c02 */ /* 0x000fe20008000f00 */
[----:B------:R-:W-:Y:S01]  /*0e00*/  UMOV UR4, 32@lo(assertFunc_0) ;  /* 0x0000000000047882 */ /* 0x000fe20000000000 */
[----:B------:R-:W-:Y:S01]  /*0e10*/  IMAD.U32 R5, RZ, RZ, UR9 ;  /* 0x00000009ff057e24 */ /* 0x000fe2000f8e00ff */
[----:B------:R-:W-:Y:S01]  /*0e20*/  UMOV UR5, 32@hi(assertFunc_0) ;  /* 0x0000000000057882 */ /* 0x000fe20000000000 */
[----:B------:R-:W-:Y:S01]  /*0e30*/  MOV R6, UR6 ;  /* 0x0000000600067c02 */ /* 0x000fe20008000f00 */
[----:B------:R-:W-:Y:S01]  /*0e40*/  IMAD.U32 R10, RZ, RZ, UR4 ;  /* 0x00000004ff0a7e24 */ /* 0x000fe2000f8e00ff */
[----:B------:R-:W-:-:S02]  /*0e50*/  MOV R7, UR7 ;  /* 0x0000000700077c02 */ /* 0x000fc40008000f00 */
[----:B------:R-:W-:-:S02]  /*0e60*/  MOV R11, UR5 ;  /* 0x00000005000b7c02 */ /* 0x000fc40008000f00 */
[----:B------:R-:W-:Y:S02]  /*0e70*/  MOV R20, 32@lo((triton__0d1d2d3d4d5d6d7d8de9de + .L_x_0@srel)) ;  /* 0x0000000000147802 */ /* 0x000fe40000000f00 */
[----:B------:R-:W-:-:S04]  /*0e80*/  MOV R21, 32@hi((triton__0d1d2d3d4d5d6d7d8de9de + .L_x_0@srel)) ;  /* 0x0000000000157802 */ /* 0x000fc80000000f00 */
[----:B------:R-:W-:Y:S05]  /*0e90*/  CALL.ABS.NOINC `(__assertfail) ;  /* 0x0000000000007943 */ /* 0x000fea0003c00000 */
.L_x_0:
[----:B------:R-:W-:Y:S01]  /*0ea0*/  ISETP.GE.U32.AND P0, PT, R47, 0x900, PT ;  /* 0x000009002f00780c */ /* 0x000fe20003f06070 */
[----:B------:R-:W-:Y:S01]  /*0eb0*/  CS2R R4, SRZ ;  /* 0x0000000000047805 */ /* 0x000fe2000001ff00 */
[----:B------:R-:W-:Y:S01]  /*0ec0*/  IADD3 R14, P1, R62, UR36, RZ ;  /* 0x000000243e0e7c10 */ /* 0x000fe2000ff3e0ff */
[----:B------:R-:W-:-:S03]  /*0ed0*/  CS2R R6, SRZ ;  /* 0x0000000000067805 */ /* 0x000fc6000001ff00 */
[----:B------:R-:W-:-:S07]  /*0ee0*/  IADD3.X R15, R54, UR40, RZ, P1, !PT ;  /* 0x00000028360f7c10 */ /* 0x000fce0008ffe4ff */
[----:B------:R-:W2:Y:S01]  /*0ef0*/  @!P0 LDG.E.EF.128 R4, [R14.64+0x10] ;  /* 0x000010260e048981 */ /* 0x000ea2000c0e1d00 */
[C---:B------:R-:W-:Y:S01]  /*0f00*/  LEA R12, P1, R47.reuse, UR36, 0x2 ;  /* 0x000000242f0c7c11 */ /* 0x040fe2000f8210ff */
[----:B------:R-:W-:Y:S01]  /*0f10*/  CS2R R8, SRZ ;  /* 0x0000000000087805 */ /* 0x000fe2000001ff00 */
[----:B------:R-:W-:Y:S02]  /*0f20*/  CS2R R10, SRZ ;  /* 0x00000000000a7805 */ /* 0x000fe4000001ff00 */
[----:B------:R-:W-:-:S05]  /*0f30*/  LEA.HI.X R13, R47, UR40, RZ, 0x2, P1 ;  /* 0x000000282f0d7c11 */ /* 0x000fca00088f14ff */
[----:B------:R-:W3:Y:S01]  /*0f40*/  @!P0 LDG.E.EF.128 R8, [R12.64] ;  /* 0x000000260c088981 */ /* 0x000ee2000c0e1d00 */
[----:B------:R-:W-:Y:S01]  /*0f50*/  MOV R21, 0x4 ;  /* 0x0000000400157802 */ /* 0x000fe20000000f00 */
[----:B------:R-:W-:Y:S04]  /*0f60*/  WARPSYNC 0xffffffff ;  /* 0xffffffff00007948 */ /* 0x000fe80003800000 */
[----:B------:R-:W-:-:S04]  /*0f70*/  IMAD.WIDE R46, R46, R21, c[0x0][0x188] ;  /* 0x000062002e2e7625 */ /* 0x000fc800078e0215 */
[----:B------:R-:W-:Y:S01]  /*0f80*/  IMAD.WIDE R20, R44, R21, c[0x0][0x188] ;  /* 0x000062002c147625 */ /* 0x000fe200078e0215 */
[----:B--2---:R-:W-:Y:S02]  /*0f90*/  SEL R3, R4, RZ, !P0 ;  /* 0x000000ff04037207 */ /* 0x004fe40004000000 */
[----:B------:R-:W-:Y:S02]  /*0fa0*/  SEL R7, R7, RZ, !P0 ;  /* 0x000000ff07077207 */ /* 0x000fe40004000000 */
[----:B------:R-:W-:Y:S01]  /*0fb0*/  SEL R6, R6, RZ, !P0 ;  /* 0x000000ff06067207 */ /* 0x000fe20004000000 */
[----:B------:R-:W-:Y:S02]  /*0fc0*/  FFMA R4, R3, 48, R68 ;  /* 0x4240000003047823 */ /* 0x000fe40000000044 */
[----:B------:R-:W-:Y:S02]  /*0fd0*/  FFMA R7, R7, 48, R70 ;  /* 0x4240000007077823 */ /* 0x000fe40000000046 */
[----:B------:R-:W-:Y:S01]  /*0fe0*/  FMUL R0, R4, R4 ;  /* 0x0000000404007220 */ /* 0x000fe20000400000 */
[----:B------:R-:W-:Y:S01]  /*0ff0*/  FFMA R6, R6, 48, R69 ;  /* 0x4240000006067823 */ /* 0x000fe20000000045 */
[----:B------:R-:W-:Y:S01]  /*1000*/  FMUL R14, R7, R7 ;  /* 0x00000007070e7220 */ /* 0x000fe20000400000 */
[----:B---3--:R-:W-:-:S02]  /*1010*/  SEL R8, R8, RZ, !P0 ;  /* 0x000000ff08087207 */ /* 0x008fc40004000000 */
[----:B------:R-:W-:Y:S01]  /*1020*/  FSEL R13, R0, -RZ, !P0 ;  /* 0x800000ff000d7208 */ /* 0x000fe20004000000 */
[----:B------:R-:W-:Y:S01]  /*1030*/  FMUL R3, R6, R6 ;  /* 0x0000000606037220 */ /* 0x000fe20000400000 */
[----:B------:R-:W-:Y:S01]  /*1040*/  SEL R0, R5, RZ, !P0 ;  /* 0x000000ff05007207 */ /* 0x000fe20004000000 */
[----:B------:R-:W-:Y:S01]  /*1050*/  FFMA R8, R8, 48, R61 ;  /* 0x4240000008087823 */ /* 0x000fe2000000003d */
[----:B------:R-:W-:Y:S01]  /*1060*/  SEL R9, R9, RZ, !P0 ;  /* 0x000000ff09097207 */ /* 0x000fe20004000000 */
[----:B------:R-:W-:Y:S01]  /*1070*/  FADD R22, R13, R22 ;  /* 0x000000160d167221 */ /* 0x000fe20000000000 */
[----:B------:R-:W-:Y:S01]  /*1080*/  SEL R10, R10, RZ, !P0 ;  /* 0x000000ff0a0a7207 */ /* 0x000fe20004000000 */
[----:B------:R-:W-:Y:S01]  /*1090*/  FFMA R5, R0, 48, R63 ;  /* 0x4240000000057823 */ /* 0x000fe2000000003f */
[----:B------:R-:W-:Y:S01]  /*10a0*/  SEL R12, R11, RZ, !P0 ;  /* 0x000000ff0b0c7207 */ /* 0x000fe20004000000 */
[----:B------:R-:W-:Y:S01]  /*10b0*/  FFMA R9, R9, 48, R60 ;  /* 0x4240000009097823 */ /* 0x000fe2000000003c */
[----:B------:R-:W-:Y:S01]  /*10c0*/  FSEL R14, R14, -RZ, !P0 ;  /* 0x800000ff0e0e7208 */ /* 0x000fe20004000000 */
[----:B------:R-:W-:Y:S01]  /*10d0*/  FMUL R0, R5, R5 ;  /* 0x0000000505007220 */ /* 0x000fe20000400000 */
[----:B------:R-:W-:Y:S01]  /*10e0*/  FSEL R3, R3, -RZ, !P0 ;  /* 0x800000ff03037208 */ /* 0x000fe20004000000 */
[----:B------:R-:W-:Y:S01]  /*10f0*/  FFMA R10, R10, 48, R55 ;  /* 0x424000000a0a7823 */ /* 0x000fe20000000037 */
[----:B------:R-:W-:Y:S01]  /*1100*/  FFMA R11, R12, 48, R53 ;  /* 0x424000000c0b7823 */ /* 0x000fe20000000035 */
[----:B------:R-:W-:Y:S01]  /*1110*/  FADD R17, R14, R17 ;  /* 0x000000110e117221 */ /* 0x000fe20000000000 */
[----:B------:R-:W-:Y:S01]  /*1120*/  FSEL R14, R0, -RZ, !P0 ;  /* 0x800000ff000e7208 */ /* 0x000fe20004000000 */
[----:B------:R-:W-:Y:S01]  /*1130*/  FADD R18, R3, R18 ;  /* 0x0000001203127221 */ /* 0x000fe20000000000 */
[----:B------:R-:W-:Y:S01]  /*1140*/  FMUL R13, R8, R8 ;  /* 0x00000008080d7220 */ /* 0x000fe20000400000 */
[----:B------:R-:W-:Y:S01]  /*1150*/  FMUL R12, R9, R9 ;  /* 0x00000009090c7220 */ /* 0x000fe20000400000 */
[----:B------:R-:W-:Y:S01]  /*1160*/  FMUL R3, R10, R10 ;  /* 0x0000000a0a037220 */ /* 0x000fe20000400000 */
[----:B------:R-:W-:Y:S01]  /*1170*/  FMUL R0, R11, R11 ;  /* 0x0000000b0b007220 */ /* 0x000fe20000400000 */
[----:B------:R-:W-:Y:S01]  /*1180*/  FADD R19, R14, R19 ;  /* 0x000000130e137221 */ /* 0x000fe20000000000 */
[----:B------:R-:W-:-:S02]  /*1190*/  FSEL R13, R13, -RZ, !P0 ;  /* 0x800000ff0d0d7208 */ /* 0x000fc40004000000 */
[----:B------:R-:W-:Y:S02]  /*11a0*/  FSEL R12, R12, -RZ, !P0 ;  /* 0x800000ff0c0c7208 */ /* 0x000fe40004000000 */
[----:B------:R-:W-:Y:S01]  /*11b0*/  FSEL R3, R3, -RZ, !P0 ;  /* 0x800000ff03037208 */ /* 0x000fe20004000000 */
[----:B------:R-:W-:Y:S01]  /*11c0*/  FADD R26, R13, R26 ;  /* 0x0000001a0d1a7221 */ /* 0x000fe20000000000 */
[----:B------:R-:W-:Y:S01]  /*11d0*/  FSEL R0, R0, -RZ, !P0 ;  /* 0x800000ff00007208 */ /* 0x000fe20004000000 */
[----:B------:R-:W-:Y:S02]  /*11e0*/  FADD R25, R12, R25 ;  /* 0x000000190c197221 */ /* 0x000fe40000000000 */
[----:B------:R-:W-:Y:S02]  /*11f0*/  FADD R24, R3, R24 ;  /* 0x0000001803187221 */ /* 0x000fe40000000000 */
[----:B------:R-:W-:-:S01]  /*1200*/  FADD R23, R0, R23 ;  /* 0x0000001700177221 */ /* 0x000fc20000000000 */
[----:B------:R-:W-:Y:S06]  /*1210*/  BAR.SYNC 0x0 ;  /* 0x0000000000007b1d */ /* 0x000fec0000000000 */
[----:B------:R-:W-:Y:S01]  /*1220*/  STS.128 [R28], R8 ;  /* 0x000000081c007388 */ /* 0x000fe20000000c00 */
[----:B------:R-:W-:Y:S01]  /*1230*/  ISETP.GE.U32.AND P0, PT, R45, 0x900, PT ;  /* 0x000009002d00780c */ /* 0x000fe20003f06070 */
[----:B------:R-:W-:Y:S01]  /*1240*/  UPLOP3.LUT UP0, UPT, UPT, UPT, UPT, 0x40, 0x0 ;  /* 0x000000000000789c */ /* 0x000fe20003f0e870 */
[----:B------:R-:W-:Y:S01]  /*1250*/  ISETP.GE.U32.AND P1, PT, R39, 0x900, PT ;  /* 0x000009002700780c */ /* 0x000fe20003f26070 */
[----:B------:R-:W-:Y:S04]  /*1260*/  STS.128 [R28+0x10], R4 ;  /* 0x000010041c007388 */ /* 0x000fe80000000c00 */
[----:B------:R-:W-:Y:S06]  /*1270*/  BAR.SYNC 0x0 ;  /* 0x0000000000007b1d */ /* 0x000fec0000000000 */
[----:B------:R-:W0:Y:S01]  /*1280*/  LDS.128 R12, [R36.X16] ;  /* 0x00000000240c7984 */ /* 0x000e22000000cc00 */
[----:B------:R-:W-:Y:S01]  /*1290*/  ISETP.NE.AND P6, PT, R52, RZ, PT ;  /* 0x000000ff3400720c */ /* 0x000fe20003fc5270 */
[----:B------:R-:W-:-:S02]  /*12a0*/  UMOV UR4, 0x800 ;  /* 0x0000080000047882 */ /* 0x000fc40000000000 */
[----:B------:R-:W1:Y:S04]  /*12b0*/  LDS.128 R32, [R36.X16+0x1000] ;  /* 0x0010000024207984 */ /* 0x000e68000000cc00 */
[----:B0-----:R0:W-:Y:S04]  /*12c0*/  @!P0 STG.E.128 [R46.64], R12 ;  /* 0x0000000c2e008986 */ /* 0x0011e8000c101d26 */
[----:B-1----:R0:W-:Y:S02]  /*12d0*/  @!P1 STG.E.128 [R20.64], R32 ;  /* 0x0000002014009986 */ /* 0x0021e4000c101d26 */
[----:B------:R-:W-:Y:S05]  /*12e0*/  @P6 BRA `(.L_x_1) ;  /* 0xfffff59000006947 */ /* 0x000fea000383ffff */
[----:B------:R-:W-:Y:S01]  /*12f0*/  FADD R25, R26, R25 ;  /* 0x000000191a197221 */ /* 0x000fe20000000000 */
[----:B------:R-:W1:Y:S04]  /*1300*/  S2R R8, SR_TID.X ;  /* 0x0000000000087919 */ /* 0x000e680000002100 */
[----:B------:R-:W-:Y:S06]  /*1310*/  BAR.SYNC 0x0 ;  /* 0x0000000000007b1d */ /* 0x000fec0000000000 */
[----:B------:R-:W-:Y:S01]  /*1320*/  FADD R24, R24, R25 ;  /* 0x0000001918187221 */ /* 0x000fe20000000000 */
[C---:B------:R-:W-:Y:S01]  /*1330*/  LOP3.LUT P5, RZ, R16.reuse, 0x1f, RZ, 0xc0, !PT ;  /* 0x0000001f10ff7812 */ /* 0x040fe200078ac0ff */
[----:B------:R-:W-:Y:S01]  /*1340*/  UPLOP3.LUT UP0, UPT, UPT, UPT, UPT, 0x80, 0x0 ;  /* 0x000000000000789c */ /* 0x000fe20003f0f070 */
[----:B------:R-:W-:Y:S01]  /*1350*/  ISETP.GE.AND P6, PT, R16, 0x8, PT ;  /* 0x000000081000780c */ /* 0x000fe20003fc6270 */
[----:B------:R-:W-:Y:S01]  /*1360*/  FADD R23, R23, R24 ;  /* 0x0000001817177221 */ /* 0x000fe20000000000 */
[----:B------:R-:W-:Y:S01]  /*1370*/  ISETP.NE.AND P0, PT, R38, RZ, PT ;  /* 0x000000ff2600720c */ /* 0x000fe20003f05270 */
[----:B------:R-:W-:-:S02]  /*1380*/  UMOV UR4, URZ ;  /* 0x0000003f00047c82 */ /* 0x000fc40008000000 */
[----:B------:R-:W-:-:S04]  /*1390*/  FADD R22, R22, R23 ;  /* 0x0000001716167221 */ /* 0x000fc80000000000 */
[----:B------:R-:W-:Y:S01]  /*13a0*/  FADD R19, R19, R22 ;  /* 0x0000001613137221 */ /* 0x000fe20000000000 */
[----:B-1----:R-:W-:-:S03]  /*13b0*/  SHF.R.U32.HI R9, RZ, 0x3, R8 ;  /* 0x00000003ff097819 */ /* 0x002fc60000011608 */
[----:B------:R-:W-:Y:S01]  /*13c0*/  FADD R18, R18, R19 ;  /* 0x0000001312127221 */ /* 0x000fe20000000000 */
[----:B------:R-:W-:-:S03]  /*13d0*/  LOP3.LUT R10, R9, 0x1c, RZ, 0xc0, !PT ;  /* 0x0000001c090a7812 */ /* 0x000fc600078ec0ff */
[----:B------:R-:W-:-:S05]  /*13e0*/  FADD R18, R17, R18 ;  /* 0x0000001211127221 */ /* 0x000fca0000000000 */
[----:B------:R-:W1:Y:S02]  /*13f0*/  SHFL.BFLY PT, R3, R18, 0x10, 0x1f ;  /* 0x0e001f0012037f89 */ /* 0x000e6400000e0000 */
[----:B-1----:R-:W-:-:S05]  /*1400*/  FADD R3, R18, R3 ;  /* 0x0000000312037221 */ /* 0x002fca0000000000 */
        /* <DEDUP_REMOVED lines=8> */
[----:B------:R-:W-:Y:S04]  /*1490*/  @!P5 STS [R10], R7 ;  /* 0x000000070a00d388 */ /* 0x000fe80000000800 */
[----:B------:R-:W-:Y:S06]  /*14a0*/  BAR.SYNC 0x0 ;  /* 0x0000000000007b1d */ /* 0x000fec0000000000 */
[----:B------:R-:W1:Y:S01]  /*14b0*/  @!P6 LDS R6, [R8.X4] ;  /* 0x000000000806e984 */ /* 0x000e620000004800 */
[----:B------:R-:W-:-:S03]  /*14c0*/  IMAD.MOV.U32 R7, RZ, RZ, 0x39e38e39 ;  /* 0x39e38e39ff077424 */ /* 0x000fc600078e00ff */
[----:B-1----:R-:W1:Y:S02]  /*14d0*/  SHFL.BFLY PT, R3, R6, 0x4, 0x1f ;  /* 0x0c801f0006037f89 */ /* 0x002e6400000e0000 */
[----:B-1----:R-:W-:-:S05]  /*14e0*/  FADD R3, R6, R3 ;  /* 0x0000000306037221 */ /* 0x002fca0000000000 */
[----:B------:R-:W1:Y:S02]  /*14f0*/  SHFL.BFLY PT, R0, R3, 0x2, 0x1f ;  /* 0x0c401f0003007f89 */ /* 0x000e6400000e0000 */
[----:B-1----:R-:W-:-:S05]  /*1500*/  FADD R4, R3, R0 ;  /* 0x0000000003047221 */ /* 0x002fca0000000000 */
[----:B------:R-:W1:Y:S02]  /*1510*/  SHFL.BFLY PT, R5, R4, 0x1, 0x1f ;  /* 0x0c201f0004057f89 */ /* 0x000e6400000e0000 */
[----:B-1----:R-:W-:-:S05]  /*1520*/  FADD R5, R4, R5 ;  /* 0x0000000504057221 */ /* 0x002fca0000000000 */
[----:B------:R-:W-:Y:S04]  /*1530*/  @P0 STS [R8.X4], R5 ;  /* 0x0000000508000388 */ /* 0x000fe80000004800 */
[----:B------:R-:W-:Y:S06]  /*1540*/  BAR.SYNC 0x0 ;  /* 0x0000000000007b1d */ /* 0x000fec0000000000 */
[----:B------:R-:W1:Y:S02]  /*1550*/  LDS R0, [RZ] ;  /* 0x00000000ff007984 */ /* 0x000e640000000800 */
[----:B-1----:R-:W-:-:S06]  /*1560*/  FFMA R0, R0, R7, 9.9999997473787516356e-06 ;  /* 0x3727c5ac00007423 */ /* 0x002fcc0000000007 */
[----:B------:R-:W1:Y:S02]  /*1570*/  MUFU.RSQ R0, R0 ;  /* 0x0000000000007308 */ /* 0x000e640000001400 */
.L_x_2:
[C---:B------:R-:W-:Y:S01]  /*1580*/  LOP3.LUT R25, R37.reuse, UR4, RZ, 0xfc, !PT ;  /* 0x0000000425197c12 */ /* 0x040fe2000f8efcff */
[----:B------:R-:W-:Y:S01]  /*1590*/  CS2R R16, SRZ ;  /* 0x0000000000107805 */ /* 0x000fe2000001ff00 */
[----:B0-----:R-:W-:Y:S01]  /*15a0*/  IADD3 R4, P0, R37, UR4, RZ ;  /* 0x0000000425047c10 */ /* 0x001fe2000ff1e0ff */
[----:B------:R-:W-:Y:S01]  /*15b0*/  CS2R R18, SRZ ;  /* 0x0000000000127805 */ /* 0x000fe2000001ff00 */
[----:B------:R-:W-:Y:S01]  /*15c0*/  LOP3.LUT R3, R30, UR4, RZ, 0xfc, !PT ;  /* 0x000000041e037c12 */ /* 0x000fe2000f8efcff */
[----:B0-----:R-:W-:Y:S01]  /*15d0*/  CS2R R12, SRZ ;  /* 0x00000000000c7805 */ /* 0x001fe2000001ff00 */
[----:B------:R-:W-:Y:S01]  /*15e0*/  ISETP.GE.U32.AND P1, PT, R25, 0x900, PT ;  /* 0x000009001900780c */ /* 0x000fe20003f26070 */
[----:B------:R-:W-:Y:S01]  /*15f0*/  CS2R R14, SRZ ;  /* 0x00000000000e7805 */ /* 0x000fe2000001ff00 */
[----:B------:R-:W-:Y:S01]  /*1600*/  IADD3.X R5, RZ, RZ, RZ, P0, !PT ;  /* 0x000000ffff057210 */ /* 0x000fe200007fe4ff */
[----:B------:R-:W-:Y:S01]  /*1610*/  IMAD R3, R2, 0x900, R3 ;  /* 0x0000090002037824 */ /* 0x000fe200078e0203 */
[----:B------:R-:W-:-:S02]  /*1620*/  MOV R28, 0x4 ;  /* 0x00000004001c7802 */ /* 0x000fc40000000f00 */
[----:B------:R-:W-:-:S03]  /*1630*/  LEA R20, P0, R4, c[0x0][0x180], 0x2 ;  /* 0x0000600004147a11 */ /* 0x000fc600078010ff */
[----:B------:R-:W-:Y:S01]  /*1640*/  IMAD.WIDE R22, R3, R28, c[0x0][0x188] ;  /* 0x0000620003167625 */ /* 0x000fe200078e021c */
[----:B------:R-:W-:-:S04]  /*1650*/  LEA.HI.X R21, R4, c[0x0][0x184], R5, 0x2, P0 ;  /* 0x0000610004157a11 */ /* 0x000fc800000f1405 */
[----:B------:R-:W2:Y:S01]  /*1660*/  @!P1 LDG.E.EF.128 R16, [R22.64] ;  /* 0x0000002616109981 */ /* 0x000ea2000c0e1d00 */
[----:B------:R-:W-:-:S03]  /*1670*/  IMAD R26, R2, 0x900, R25 ;  /* 0x00000900021a7824 */ /* 0x000fc600078e0219 */
[----:B------:R0:W3:Y:S01]  /*1680*/  @!P1 LDG.E.EL.128 R12, [R20.64+0x10] ;  /* 0x00001026140c9981 */ /* 0x0000e2000c2e1d00 */
[----:B------:R-:W-:Y:S01]  /*1690*/  CS2R R4, SRZ ;  /* 0x0000000000047805 */ /* 0x000fe2000001ff00 */
[----:B------:R-:W-:Y:S01]  /*16a0*/  CS2R R6, SRZ ;  /* 0x0000000000067805 */ /* 0x000fe2000001ff00 */
[----:B------:R-:W-:Y:S01]  /*16b0*/  CS2R R8, SRZ ;  /* 0x0000000000087805 */ /* 0x000fe2000001ff00 */
[----:B------:R-:W-:Y:S01]  /*16c0*/  IMAD.WIDE.U32 R24, R25, R28, c[0x0][0x180] ;  /* 0x0000600019187625 */ /* 0x000fe200078e001c */
[----:B------:R-:W-:-:S04]  /*16d0*/  CS2R R10, SRZ ;  /* 0x00000000000a7805 */ /* 0x000fc8000001ff00 */
[----:B------:R-:W4:Y:S01]  /*16e0*/  @!P1 LDG.E.EL.128 R4, [R24.64] ;  /* 0x0000002618049981 */ /* 0x000f22000c2e1d00 */
[----:B0-----:R-:W-:-:S05]  /*16f0*/  IMAD.WIDE R20, R26, R28, c[0x0][0x188] ;  /* 0x000062001a147625 */ /* 0x001fca00078e021c */
[----:B------:R-:W5:Y:S01]  /*1700*/  @!P1 LDG.E.EF.128 R8, [R20.64] ;  /* 0x0000002614089981 */ /* 0x000f62000c0e1d00 */
[----:B------:R-:W-:Y:S01]  /*1710*/  PLOP3.LUT P0, PT, PT, PT, UP0, 0x80, 0x0 ;  /* 0x000000000000781c */ /* 0x000fe20003f0f008 */
[----:B------:R-:W-:Y:S02]  /*1720*/  UPLOP3.LUT UP0, UPT, UPT, UPT, UPT, 0x40, 0x0 ;  /* 0x000000000000789c */ /* 0x000fe40003f0e870 */
[----:B------:R-:W-:Y:S01]  /*1730*/  UMOV UR4, 0x800 ;  /* 0x0000080000047882 */ /* 0x000fe20000000000 */
[----:B--2---:R-:W-:Y:S02]  /*1740*/  SEL R17, R17, RZ, !P1 ;  /* 0x000000ff11117207 */ /* 0x004fe40004800000 */
[----:B------:R-:W-:Y:S02]  /*1750*/  SEL R3, R16, RZ, !P1 ;  /* 0x000000ff10037207 */ /* 0x000fe40004800000 */
[----:B---3--:R-:W-:Y:S02]  /*1760*/  SEL R13, R13, RZ, !P1 ;  /* 0x000000ff0d0d7207 */ /* 0x008fe40004800000 */
[----:B------:R-:W-:-:S02]  /*1770*/  SEL R23, R18, RZ, !P1 ;  /* 0x000000ff12177207 */ /* 0x000fc40004800000 */
[----:B------:R-:W-:Y:S02]  /*1780*/  SEL R19, R19, RZ, !P1 ;  /* 0x000000ff13137207 */ /* 0x000fe40004800000 */
[----:B------:R-:W-:Y:S02]  /*1790*/  SEL R12, R12, RZ, !P1 ;  /* 0x000000ff0c0c7207 */ /* 0x000fe40004800000 */
[----:B------:R-:W-:Y:S02]  /*17a0*/  SEL R14, R14, RZ, !P1 ;  /* 0x000000ff0e0e7207 */ /* 0x000fe40004800000 */
[----:B------:R-:W-:Y:S01]  /*17b0*/  SEL R15, R15, RZ, !P1 ;  /* 0x000000ff0f0f7207 */ /* 0x000fe20004800000 */
[C---:B-1----:R-:W-:Y:S01]  /*17c0*/  FMUL R16, R0.reuse, R17 ;  /* 0x0000001100107220 */ /* 0x042fe20000400000 */
[----:B------:R-:W-:Y:S01]  /*17d0*/  FADD R13, R13, 1 ;  /* 0x3f8000000d0d7421 */ /* 0x000fe20000000000 */
[C---:B------:R-:W-:Y:S01]  /*17e0*/  FMUL R3, R0.reuse, R3 ;  /* 0x0000000300037220 */ /* 0x040fe20000400000 */
[C---:B------:R-:W-:Y:S01]  /*17f0*/  FMUL R17, R0.reuse, R23 ;  /* 0x0000001700117220 */ /* 0x040fe20000400000 */
[----:B------:R-:W-:Y:S01]  /*1800*/  FMUL R18, R0, R19 ;  /* 0x0000001300127220 */ /* 0x000fe20000400000 */
[----:B------:R-:W-:Y:S01]  /*1810*/  FADD R12, R12, 1 ;  /* 0x3f8000000c0c7421 */ /* 0x000fe20000000000 */
[----:B------:R-:W-:Y:S01]  /*1820*/  FADD R14, R14, 1 ;  /* 0x3f8000000e0e7421 */ /* 0x000fe20000000000 */
[----:B------:R-:W-:Y:S01]  /*1830*/  FADD R15, R15, 1 ;  /* 0x3f8000000f0f7421 */ /* 0x000fe20000000000 */
[----:B------:R-:W-:Y:S01]  /*1840*/  FMUL R13, R16, R13 ;  /* 0x0000000d100d7220 */ /* 0x000fe20000400000 */
[----:B----4-:R-:W-:Y:S01]  /*1850*/  SEL R4, R4, RZ, !P1 ;  /* 0x000000ff04047207 */ /* 0x010fe20004800000 */
[----:B------:R-:W-:Y:S01]  /*1860*/  FMUL R12, R3, R12 ;  /* 0x0000000c030c7220 */ /* 0x000fe20000400000 */
[----:B------:R-:W-:Y:S01]  /*1870*/  SEL R16, R5, RZ, !P1 ;  /* 0x000000ff05107207 */ /* 0x000fe20004800000 */
[----:B------:R-:W-:Y:S01]  /*1880*/  FMUL R14, R17, R14 ;  /* 0x0000000e110e7220 */ /* 0x000fe20000400000 */
[----:B------:R-:W-:Y:S01]  /*1890*/  FMUL R15, R18, R15 ;  /* 0x0000000f120f7220 */ /* 0x000fe20000400000 */
[----:B------:R-:W-:-:S02]  /*18a0*/  SEL R6, R6, RZ, !P1 ;  /* 0x000000ff06067207 */ /* 0x000fc40004800000 */
[----:B-----5:R-:W-:Y:S02]  /*18b0*/  SEL R5, R9, RZ, !P1 ;  /* 0x000000ff09057207 */ /* 0x020fe40004800000 */
[----:B------:R-:W-:Y:S02]  /*18c0*/  SEL R18, R7, RZ, !P1 ;  /* 0x000000ff07127207 */ /* 0x000fe40004800000 */
[----:B------:R-:W-:Y:S02]  /*18d0*/  SEL R3, R8, RZ, !P1 ;  /* 0x000000ff08037207 */ /* 0x000fe40004800000 */
[----:B------:R-:W-:Y:S02]  /*18e0*/  SEL R17, R10, RZ, !P1 ;  /* 0x000000ff0a117207 */ /* 0x000fe40004800000 */
[----:B------:R-:W-:Y:S01]  /*18f0*/  SEL R11, R11, RZ, !P1 ;  /* 0x000000ff0b0b7207 */ /* 0x000fe20004800000 */
[----:B------:R-:W-:Y:S01]  /*1900*/  FADD R8, R4, 1 ;  /* 0x3f80000004087421 */ /* 0x000fe20000000000 */
[----:B------:R-:W-:Y:S01]  /*1910*/  FADD R10, R6, 1 ;  /* 0x3f800000060a7421 */ /* 0x000fe20000000000 */
[----:B------:R-:W-:Y:S01]  /*1920*/  FMUL R4, R0, R5 ;  /* 0x0000000500047220 */ /* 0x000fe20000400000 */
[----:B------:R-:W-:Y:S01]  /*1930*/  FADD R7, R16, 1 ;  /* 0x3f80000010077421 */ /* 0x000fe20000000000 */
[----:B------:R-:W-:Y:S01]  /*1940*/  FADD R9, R18, 1 ;  /* 0x3f80000012097421 */ /* 0x000fe20000000000 */
[C---:B------:R-:W-:Y:S01]  /*1950*/  FMUL R3, R0.reuse, R3 ;  /* 0x0000000300037220 */ /* 0x040fe20000400000 */
[C---:B------:R-:W-:Y:S01]  /*1960*/  FMUL R5, R0.reuse, R17 ;  /* 0x0000001100057220 */ /* 0x040fe20000400000 */
[----:B------:R-:W-:Y:S01]  /*1970*/  FMUL R6, R0, R11 ;  /* 0x0000000b00067220 */ /* 0x000fe20000400000 */
[----:B------:R-:W-:Y:S01]  /*1980*/  FMUL R4, R4, R7 ;  /* 0x0000000704047220 */ /* 0x000fe20000400000 */
[----:B------:R-:W-:Y:S01]  /*1990*/  FMUL R3, R3, R8 ;  /* 0x0000000803037220 */ /* 0x000fe20000400000 */
[----:B------:R-:W-:Y:S01]  /*19a0*/  FMUL R5, R5, R10 ;  /* 0x0000000a05057220 */ /* 0x000fe20000400000 */
[----:B------:R-:W-:Y:S01]  /*19b0*/  FMUL R6, R6, R9 ;  /* 0x0000000906067220 */ /* 0x000fe20000400000 */
[----:B------:R-:W-:-:S02]  /*19c0*/  MOV R7, 0x2 ;  /* 0x0000000200077802 */ /* 0x000fc40000000f00 */
[----:B------:R-:W-:Y:S02]  /*19d0*/  F2FP.BF16.F32.PACK_AB R8, R4, R3 ;  /* 0x000000030408723e */ /* 0x000fe400000010ff */
[----:B------:R-:W-:Y:S01]  /*19e0*/  F2FP.BF16.F32.PACK_AB R9, R6, R5 ;  /* 0x000000050609723e */ /* 0x000fe200000010ff */
[CC--:B------:R-:W-:Y:S01]  /*19f0*/  IMAD.WIDE R4, R26.reuse, R7.reuse, c[0x0][0x190] ;  /* 0x000064001a047625 */ /* 0x0c0fe200078e0207 */
[----:B------:R-:W-:Y:S02]  /*1a00*/  F2FP.BF16.F32.PACK_AB R10, R13, R12 ;  /* 0x0000000c0d0a723e */ /* 0x000fe400000010ff */
[----:B------:R-:W-:Y:S01]  /*1a10*/  F2FP.BF16.F32.PACK_AB R11, R15, R14 ;  /* 0x0000000e0f0b723e */ /* 0x000fe200000010ff */
[----:B------:R-:W-:-:S04]  /*1a20*/  IMAD.WIDE R6, R26, R7, c[0x0][0x198] ;  /* 0x000066001a067625 */ /* 0x000fc800078e0207 */
[----:B------:R0:W-:Y:S04]  /*1a30*/  @!P1 STG.E.128 [R4.64], R8 ;  /* 0x0000000804009986 */ /* 0x0001e8000c101d26 */
[----:B------:R0:W-:Y:S01]  /*1a40*/  @!P1 STG.E.128 [R6.64], R8 ;  /* 0x0000000806009986 */ /* 0x0001e2000c101d26 */
[----:B------:R-:W-:Y:S05]  /*1a50*/  @P0 BRA `(.L_x_2) ;  /* 0xfffffb2000000947 */ /* 0x000fea000383ffff */
[----:B------:R-:W-:Y:S05]  /*1a60*/  EXIT ;  /* 0x000000000000794d */ /* 0x000fea0003800000 */
.L_x_3:
[----:B------:R-:W-:-:S00]  /*1a70*/  BRA `(.L_x_3) ;  /* 0xfffffff000007947 */ /* 0x000fc0000383ffff */
[----:B------:R-:W-:-:S00]  /*1a80*/  NOP ;  /* 0x0000000000007918 */ /* 0x000fc00000000000 */
[----:B------:R-:W-:-:S00]  /*1a90*/  NOP ;  /* 0x0000000000007918 */ /* 0x000fc00000000000 */
[----:B------:R-:W-:-:S00]  /*1aa0*/  NOP ;  /* 0x0000000000007918 */ /* 0x000fc00000000000 */
[----:B------:R-:W-:-:S00]  /*1ab0*/  NOP ;  /* 0x0000000000007918 */ /* 0x000fc00000000000 */
[----:B------:R-:W-:-:S00]  /*1ac0*/  NOP ;  /* 0x0000000000007918 */ /* 0x000fc00000000000 */
[----:B------:R-:W-:-:S00]  /*1ad0*/  NOP ;  /* 0x0000000000007918 */ /* 0x000fc00000000000 */
[----:B------:R-:W-:-:S00]  /*1ae0*/  NOP ;  /* 0x0000000000007918 */ /* 0x000fc00000000000 */
[----:B------:R-:W-:-:S00]  /*1af0*/  NOP ;  /* 0x0000000000007918 */ /* 0x000fc00000000000 */
.L_x_4:


//--------------------- .nv.global.init           --------------------------
	.section	.nv.global.init,"aw",@progbits
.nv.global.init:
	.type		_$_str,@object
	.size		_$_str,(assertFunc_0 - _$_str)
_$_str:
        /*0000*/ 	.byte	0x5f, 0x5f, 0x43, 0x55, 0x44, 0x41, 0x5f, 0x46, 0x54, 0x5a, 0x00
	.type		assertFunc_0,@object
	.size		assertFunc_0,(assertFile_0 - assertFunc_0)
assertFunc_0:
        /*000b*/ 	.byte	0x5f, 0x63, 0x61, 0x6c, 0x6c, 0x5f, 0x77, 0x69, 0x74, 0x68, 0x5f, 0x66, 0x72, 0x61, 0x6d, 0x65
        /*001b*/ 	.byte	0x73, 0x5f, 0x72, 0x65, 0x6d, 0x6f, 0x76, 0x65, 0x64
	.type		assertFile_0,@object
	.size		assertFile_0,(assertMessage_0 - assertFile_0)
assertFile_0:
        /*0024*/ 	.byte	0x3c, 0x66, 0x72, 0x6f, 0x7a, 0x65, 0x6e, 0x20, 0x69, 0x6d, 0x70, 0x6f, 0x72, 0x74, 0x6c, 0x69
        /*0034*/ 	.byte	0x62, 0x2e, 0x5f, 0x62, 0x6f, 0x6f, 0x74, 0x73, 0x74, 0x72, 0x61, 0x70, 0x5f, 0x65, 0x78, 0x74
        /*0044*/ 	.byte	0x65, 0x72, 0x6e, 0x61, 0x6c, 0x3e
	.type		assertMessage_0,@object
	.size		assertMessage_0,(.L_2 - assertMessage_0)
assertMessage_0:
        /*004a*/ 	.byte	0x69, 0x6e, 0x64, 0x65, 0x78, 0x20, 0x6f, 0x75, 0x74, 0x20, 0x6f, 0x66, 0x20, 0x62, 0x6f, 0x75
        /*005a*/ 	.byte	0x6e, 0x64, 0x73, 0x3a, 0x20, 0x30, 0x20, 0x3c, 0x3d, 0x20, 0x74, 0x6d, 0x70, 0x32, 0x33, 0x20
        /*006a*/ 	.byte	0x3c, 0x20, 0x32, 0x38, 0x38, 0x32, 0x35, 0x36
.L_2:


//--------------------- .nv.shared.triton__0d1d2d3d4d5d6d7d8de9de --------------------------
	.section	.nv.shared.triton__0d1d2d3d4d5d6d7d8de9de,"aw",@nobits
	.align	16


//--------------------- SYMBOLS --------------------------

	.type		__assertfail,@function
